//
// Generated by NVIDIA NVVM Compiler
//
// Compiler Build ID: CL-36424714
// Cuda compilation tools, release 13.0, V13.0.88
// Based on NVVM 20.0.0
//

.version 9.0
.target sm_100
.address_size 64

	// .globl	mymatmul_kernel0
// _ZZ16mymatmul_kernel0E11data_shared has been demoted
// _ZZ16mymatmul_kernel0E13kernel_shared has been demoted

.visible .entry mymatmul_kernel0(
	.param .u64 .ptr .align 1 mymatmul_kernel0_param_0,
	.param .u64 .ptr .align 1 mymatmul_kernel0_param_1,
	.param .u64 .ptr .align 1 mymatmul_kernel0_param_2
)
.maxntid 128
{
	.reg .pred 	%p<6>;
	.reg .b32 	%r<53>;
	.reg .b32 	%f<286>;
	.reg .b64 	%rd<14>;
	// demoted variable
	.shared .align 4 .b8 _ZZ16mymatmul_kernel0E11data_shared[4096];
	// demoted variable
	.shared .align 4 .b8 _ZZ16mymatmul_kernel0E13kernel_shared[2048];
	ld.param.u64 	%rd4, [mymatmul_kernel0_param_0];
	ld.param.u64 	%rd5, [mymatmul_kernel0_param_1];
	cvta.to.global.u64 	%rd1, %rd4;
	cvta.to.global.u64 	%rd2, %rd5;
	mov.u32 	%r1, %ctaid.x;
	shl.b32 	%r12, %r1, 9;
	mov.u32 	%r2, %tid.x;
	or.b32  	%r13, %r12, %r2;
	shl.b32 	%r14, %r2, 6;
	and.b32  	%r15, %r14, 7168;
	and.b32  	%r16, %r13, 2147418127;
	or.b32  	%r3, %r16, %r15;
	shl.b32 	%r17, %r2, 7;
	or.b32  	%r18, %r17, %r2;
	shl.b32 	%r19, %r1, 5;
	and.b32  	%r4, %r19, 4064;
	and.b32  	%r20, %r18, 12319;
	or.b32  	%r5, %r20, %r4;
	shl.b32 	%r21, %r2, 2;
	and.b32  	%r6, %r21, 496;
	shl.b32 	%r22, %r2, 3;
	and.b32  	%r7, %r22, 24;
	mov.b32 	%r51, 0;
	mov.f32 	%f270, 0f00000000;
	mov.f32 	%f271, %f270;
	mov.f32 	%f272, %f270;
	mov.f32 	%f273, %f270;
	mov.f32 	%f274, %f270;
	mov.f32 	%f275, %f270;
	mov.f32 	%f276, %f270;
	mov.f32 	%f277, %f270;
	mov.f32 	%f278, %f270;
	mov.f32 	%f279, %f270;
	mov.f32 	%f280, %f270;
	mov.f32 	%f281, %f270;
	mov.f32 	%f282, %f270;
	mov.f32 	%f283, %f270;
	mov.f32 	%f284, %f270;
	mov.f32 	%f285, %f270;
$L__BB0_1:
	bar.sync 	0;
	shl.b32 	%r24, %r51, 4;
	add.s32 	%r25, %r3, %r24;
	mul.wide.u32 	%rd6, %r25, 4;
	add.s64 	%rd7, %rd1, %rd6;
	ld.global.nc.f32 	%f50, [%rd7];
	shl.b32 	%r26, %r2, 2;
	mov.u32 	%r27, _ZZ16mymatmul_kernel0E11data_shared;
	add.s32 	%r28, %r27, %r26;
	st.shared.f32 	[%r28], %f50;
	ld.global.nc.f32 	%f51, [%rd7+32768];
	st.shared.f32 	[%r28+512], %f51;
	ld.global.nc.f32 	%f52, [%rd7+65536];
	st.shared.f32 	[%r28+1024], %f52;
	ld.global.nc.f32 	%f53, [%rd7+98304];
	st.shared.f32 	[%r28+1536], %f53;
	ld.global.nc.f32 	%f54, [%rd7+131072];
	st.shared.f32 	[%r28+2048], %f54;
	ld.global.nc.f32 	%f55, [%rd7+163840];
	st.shared.f32 	[%r28+2560], %f55;
	ld.global.nc.f32 	%f56, [%rd7+196608];
	st.shared.f32 	[%r28+3072], %f56;
	ld.global.nc.f32 	%f57, [%rd7+229376];
	st.shared.f32 	[%r28+3584], %f57;
	shl.b32 	%r29, %r51, 16;
	or.b32  	%r30, %r5, %r29;
	mul.wide.u32 	%rd8, %r30, 4;
	add.s64 	%rd9, %rd2, %rd8;
	ld.global.nc.f32 	%f58, [%rd9];
	mov.u32 	%r31, _ZZ16mymatmul_kernel0E13kernel_shared;
	add.s32 	%r32, %r31, %r26;
	st.shared.f32 	[%r32], %f58;
	ld.global.nc.f32 	%f59, [%rd9+65536];
	st.shared.f32 	[%r32+512], %f59;
	ld.global.nc.f32 	%f60, [%rd9+131072];
	st.shared.f32 	[%r32+1024], %f60;
	ld.global.nc.f32 	%f61, [%rd9+196608];
	st.shared.f32 	[%r32+1536], %f61;
	bar.sync 	0;
	mov.b32 	%r52, 0;
	mov.pred 	%p5, -1;
$L__BB0_2:
	mov.pred 	%p1, %p5;
	shl.b32 	%r34, %r52, 3;
	add.s32 	%r35, %r34, %r6;
	shl.b32 	%r36, %r35, 2;
	mov.u32 	%r37, _ZZ16mymatmul_kernel0E11data_shared;
	add.s32 	%r38, %r37, %r36;
	ld.shared.f32 	%f62, [%r38+2048];
	ld.shared.f32 	%f63, [%r38];
	shl.b32 	%r39, %r7, 2;
	shl.b32 	%r40, %r52, 10;
	or.b32  	%r41, %r40, %r39;
	mov.u32 	%r42, _ZZ16mymatmul_kernel0E13kernel_shared;
	add.s32 	%r43, %r42, %r41;
	ld.shared.f32 	%f64, [%r43];
	fma.rn.f32 	%f65, %f63, %f64, %f285;
	fma.rn.f32 	%f66, %f62, %f64, %f277;
	ld.shared.f32 	%f67, [%r43+4];
	fma.rn.f32 	%f68, %f63, %f67, %f284;
	fma.rn.f32 	%f69, %f62, %f67, %f276;
	ld.shared.f32 	%f70, [%r43+8];
	fma.rn.f32 	%f71, %f63, %f70, %f283;
	fma.rn.f32 	%f72, %f62, %f70, %f275;
	ld.shared.f32 	%f73, [%r43+12];
	fma.rn.f32 	%f74, %f63, %f73, %f282;
	fma.rn.f32 	%f75, %f62, %f73, %f274;
	ld.shared.f32 	%f76, [%r38+2052];
	ld.shared.f32 	%f77, [%r38+4];
	ld.shared.f32 	%f78, [%r43+128];
	fma.rn.f32 	%f79, %f77, %f78, %f65;
	fma.rn.f32 	%f80, %f76, %f78, %f66;
	ld.shared.f32 	%f81, [%r43+132];
	fma.rn.f32 	%f82, %f77, %f81, %f68;
	fma.rn.f32 	%f83, %f76, %f81, %f69;
	ld.shared.f32 	%f84, [%r43+136];
	fma.rn.f32 	%f85, %f77, %f84, %f71;
	fma.rn.f32 	%f86, %f76, %f84, %f72;
	ld.shared.f32 	%f87, [%r43+140];
	fma.rn.f32 	%f88, %f77, %f87, %f74;
	fma.rn.f32 	%f89, %f76, %f87, %f75;
	ld.shared.f32 	%f90, [%r38+2056];
	ld.shared.f32 	%f91, [%r38+8];
	ld.shared.f32 	%f92, [%r43+256];
	fma.rn.f32 	%f93, %f91, %f92, %f79;
	fma.rn.f32 	%f94, %f90, %f92, %f80;
	ld.shared.f32 	%f95, [%r43+260];
	fma.rn.f32 	%f96, %f91, %f95, %f82;
	fma.rn.f32 	%f97, %f90, %f95, %f83;
	ld.shared.f32 	%f98, [%r43+264];
	fma.rn.f32 	%f99, %f91, %f98, %f85;
	fma.rn.f32 	%f100, %f90, %f98, %f86;
	ld.shared.f32 	%f101, [%r43+268];
	fma.rn.f32 	%f102, %f91, %f101, %f88;
	fma.rn.f32 	%f103, %f90, %f101, %f89;
	ld.shared.f32 	%f104, [%r38+2060];
	ld.shared.f32 	%f105, [%r38+12];
	ld.shared.f32 	%f106, [%r43+384];
	fma.rn.f32 	%f107, %f105, %f106, %f93;
	fma.rn.f32 	%f108, %f104, %f106, %f94;
	ld.shared.f32 	%f109, [%r43+388];
	fma.rn.f32 	%f110, %f105, %f109, %f96;
	fma.rn.f32 	%f111, %f104, %f109, %f97;
	ld.shared.f32 	%f112, [%r43+392];
	fma.rn.f32 	%f113, %f105, %f112, %f99;
	fma.rn.f32 	%f114, %f104, %f112, %f100;
	ld.shared.f32 	%f115, [%r43+396];
	fma.rn.f32 	%f116, %f105, %f115, %f102;
	fma.rn.f32 	%f117, %f104, %f115, %f103;
	ld.shared.f32 	%f118, [%r38+2064];
	ld.shared.f32 	%f119, [%r38+16];
	ld.shared.f32 	%f120, [%r43+512];
	fma.rn.f32 	%f121, %f119, %f120, %f107;
	fma.rn.f32 	%f122, %f118, %f120, %f108;
	ld.shared.f32 	%f123, [%r43+516];
	fma.rn.f32 	%f124, %f119, %f123, %f110;
	fma.rn.f32 	%f125, %f118, %f123, %f111;
	ld.shared.f32 	%f126, [%r43+520];
	fma.rn.f32 	%f127, %f119, %f126, %f113;
	fma.rn.f32 	%f128, %f118, %f126, %f114;
	ld.shared.f32 	%f129, [%r43+524];
	fma.rn.f32 	%f130, %f119, %f129, %f116;
	fma.rn.f32 	%f131, %f118, %f129, %f117;
	ld.shared.f32 	%f132, [%r38+2068];
	ld.shared.f32 	%f133, [%r38+20];
	ld.shared.f32 	%f134, [%r43+640];
	fma.rn.f32 	%f135, %f133, %f134, %f121;
	fma.rn.f32 	%f136, %f132, %f134, %f122;
	ld.shared.f32 	%f137, [%r43+644];
	fma.rn.f32 	%f138, %f133, %f137, %f124;
	fma.rn.f32 	%f139, %f132, %f137, %f125;
	ld.shared.f32 	%f140, [%r43+648];
	fma.rn.f32 	%f141, %f133, %f140, %f127;
	fma.rn.f32 	%f142, %f132, %f140, %f128;
	ld.shared.f32 	%f143, [%r43+652];
	fma.rn.f32 	%f144, %f133, %f143, %f130;
	fma.rn.f32 	%f145, %f132, %f143, %f131;
	ld.shared.f32 	%f146, [%r38+2072];
	ld.shared.f32 	%f147, [%r38+24];
	ld.shared.f32 	%f148, [%r43+768];
	fma.rn.f32 	%f149, %f147, %f148, %f135;
	fma.rn.f32 	%f150, %f146, %f148, %f136;
	ld.shared.f32 	%f151, [%r43+772];
	fma.rn.f32 	%f152, %f147, %f151, %f138;
	fma.rn.f32 	%f153, %f146, %f151, %f139;
	ld.shared.f32 	%f154, [%r43+776];
	fma.rn.f32 	%f155, %f147, %f154, %f141;
	fma.rn.f32 	%f156, %f146, %f154, %f142;
	ld.shared.f32 	%f157, [%r43+780];
	fma.rn.f32 	%f158, %f147, %f157, %f144;
	fma.rn.f32 	%f159, %f146, %f157, %f145;
	ld.shared.f32 	%f160, [%r38+2076];
	ld.shared.f32 	%f161, [%r38+28];
	ld.shared.f32 	%f162, [%r43+896];
	fma.rn.f32 	%f285, %f161, %f162, %f149;
	fma.rn.f32 	%f277, %f160, %f162, %f150;
	ld.shared.f32 	%f163, [%r43+900];
	fma.rn.f32 	%f284, %f161, %f163, %f152;
	fma.rn.f32 	%f276, %f160, %f163, %f153;
	ld.shared.f32 	%f164, [%r43+904];
	fma.rn.f32 	%f283, %f161, %f164, %f155;
	fma.rn.f32 	%f275, %f160, %f164, %f156;
	ld.shared.f32 	%f165, [%r43+908];
	fma.rn.f32 	%f282, %f161, %f165, %f158;
	fma.rn.f32 	%f274, %f160, %f165, %f159;
	ld.shared.f32 	%f166, [%r43+16];
	fma.rn.f32 	%f167, %f63, %f166, %f281;
	fma.rn.f32 	%f168, %f62, %f166, %f273;
	ld.shared.f32 	%f169, [%r43+20];
	fma.rn.f32 	%f170, %f63, %f169, %f280;
	fma.rn.f32 	%f171, %f62, %f169, %f272;
	ld.shared.f32 	%f172, [%r43+24];
	fma.rn.f32 	%f173, %f63, %f172, %f279;
	fma.rn.f32 	%f174, %f62, %f172, %f271;
	ld.shared.f32 	%f175, [%r43+28];
	fma.rn.f32 	%f176, %f63, %f175, %f278;
	fma.rn.f32 	%f177, %f62, %f175, %f270;
	ld.shared.f32 	%f178, [%r43+144];
	fma.rn.f32 	%f179, %f77, %f178, %f167;
	fma.rn.f32 	%f180, %f76, %f178, %f168;
	ld.shared.f32 	%f181, [%r43+148];
	fma.rn.f32 	%f182, %f77, %f181, %f170;
	fma.rn.f32 	%f183, %f76, %f181, %f171;
	ld.shared.f32 	%f184, [%r43+152];
	fma.rn.f32 	%f185, %f77, %f184, %f173;
	fma.rn.f32 	%f186, %f76, %f184, %f174;
	ld.shared.f32 	%f187, [%r43+156];
	fma.rn.f32 	%f188, %f77, %f187, %f176;
	fma.rn.f32 	%f189, %f76, %f187, %f177;
	ld.shared.f32 	%f190, [%r43+272];
	fma.rn.f32 	%f191, %f91, %f190, %f179;
	fma.rn.f32 	%f192, %f90, %f190, %f180;
	ld.shared.f32 	%f193, [%r43+276];
	fma.rn.f32 	%f194, %f91, %f193, %f182;
	fma.rn.f32 	%f195, %f90, %f193, %f183;
	ld.shared.f32 	%f196, [%r43+280];
	fma.rn.f32 	%f197, %f91, %f196, %f185;
	fma.rn.f32 	%f198, %f90, %f196, %f186;
	ld.shared.f32 	%f199, [%r43+284];
	fma.rn.f32 	%f200, %f91, %f199, %f188;
	fma.rn.f32 	%f201, %f90, %f199, %f189;
	ld.shared.f32 	%f202, [%r43+400];
	fma.rn.f32 	%f203, %f105, %f202, %f191;
	fma.rn.f32 	%f204, %f104, %f202, %f192;
	ld.shared.f32 	%f205, [%r43+404];
	fma.rn.f32 	%f206, %f105, %f205, %f194;
	fma.rn.f32 	%f207, %f104, %f205, %f195;
	ld.shared.f32 	%f208, [%r43+408];
	fma.rn.f32 	%f209, %f105, %f208, %f197;
	fma.rn.f32 	%f210, %f104, %f208, %f198;
	ld.shared.f32 	%f211, [%r43+412];
	fma.rn.f32 	%f212, %f105, %f211, %f200;
	fma.rn.f32 	%f213, %f104, %f211, %f201;
	ld.shared.f32 	%f214, [%r43+528];
	fma.rn.f32 	%f215, %f119, %f214, %f203;
	fma.rn.f32 	%f216, %f118, %f214, %f204;
	ld.shared.f32 	%f217, [%r43+532];
	fma.rn.f32 	%f218, %f119, %f217, %f206;
	fma.rn.f32 	%f219, %f118, %f217, %f207;
	ld.shared.f32 	%f220, [%r43+536];
	fma.rn.f32 	%f221, %f119, %f220, %f209;
	fma.rn.f32 	%f222, %f118, %f220, %f210;
	ld.shared.f32 	%f223, [%r43+540];
	fma.rn.f32 	%f224, %f119, %f223, %f212;
	fma.rn.f32 	%f225, %f118, %f223, %f213;
	ld.shared.f32 	%f226, [%r43+656];
	fma.rn.f32 	%f227, %f133, %f226, %f215;
	fma.rn.f32 	%f228, %f132, %f226, %f216;
	ld.shared.f32 	%f229, [%r43+660];
	fma.rn.f32 	%f230, %f133, %f229, %f218;
	fma.rn.f32 	%f231, %f132, %f229, %f219;
	ld.shared.f32 	%f232, [%r43+664];
	fma.rn.f32 	%f233, %f133, %f232, %f221;
	fma.rn.f32 	%f234, %f132, %f232, %f222;
	ld.shared.f32 	%f235, [%r43+668];
	fma.rn.f32 	%f236, %f133, %f235, %f224;
	fma.rn.f32 	%f237, %f132, %f235, %f225;
	ld.shared.f32 	%f238, [%r43+784];
	fma.rn.f32 	%f239, %f147, %f238, %f227;
	fma.rn.f32 	%f240, %f146, %f238, %f228;
	ld.shared.f32 	%f241, [%r43+788];
	fma.rn.f32 	%f242, %f147, %f241, %f230;
	fma.rn.f32 	%f243, %f146, %f241, %f231;
	ld.shared.f32 	%f244, [%r43+792];
	fma.rn.f32 	%f245, %f147, %f244, %f233;
	fma.rn.f32 	%f246, %f146, %f244, %f234;
	ld.shared.f32 	%f247, [%r43+796];
	fma.rn.f32 	%f248, %f147, %f247, %f236;
	fma.rn.f32 	%f249, %f146, %f247, %f237;
	ld.shared.f32 	%f250, [%r43+912];
	fma.rn.f32 	%f281, %f161, %f250, %f239;
	fma.rn.f32 	%f273, %f160, %f250, %f240;
	ld.shared.f32 	%f251, [%r43+916];
	fma.rn.f32 	%f280, %f161, %f251, %f242;
	fma.rn.f32 	%f272, %f160, %f251, %f243;
	ld.shared.f32 	%f252, [%r43+920];
	fma.rn.f32 	%f279, %f161, %f252, %f245;
	fma.rn.f32 	%f271, %f160, %f252, %f246;
	ld.shared.f32 	%f253, [%r43+924];
	fma.rn.f32 	%f278, %f161, %f253, %f248;
	fma.rn.f32 	%f270, %f160, %f253, %f249;
	mov.b32 	%r52, 1;
	mov.pred 	%p5, 0;
	@%p1 bra 	$L__BB0_2;
	add.s32 	%r51, %r51, 1;
	setp.ne.s32 	%p4, %r51, 64;
	@%p4 bra 	$L__BB0_1;
	ld.param.u64 	%rd13, [mymatmul_kernel0_param_2];
	shl.b32 	%r44, %r1, 11;
	and.b32  	%r45, %r44, 2147221504;
	shl.b32 	%r46, %r2, 10;
	and.b32  	%r47, %r46, 126976;
	or.b32  	%r48, %r45, %r47;
	or.b32  	%r49, %r48, %r4;
	add.s32 	%r50, %r49, %r7;
	cvta.to.global.u64 	%rd10, %rd13;
	mul.wide.u32 	%rd11, %r50, 4;
	add.s64 	%rd12, %rd10, %rd11;
	st.global.f32 	[%rd12], %f285;
	st.global.f32 	[%rd12+524288], %f277;
	st.global.f32 	[%rd12+4], %f284;
	st.global.f32 	[%rd12+524292], %f276;
	st.global.f32 	[%rd12+8], %f283;
	st.global.f32 	[%rd12+524296], %f275;
	st.global.f32 	[%rd12+12], %f282;
	st.global.f32 	[%rd12+524300], %f274;
	st.global.f32 	[%rd12+16], %f281;
	st.global.f32 	[%rd12+524304], %f273;
	st.global.f32 	[%rd12+20], %f280;
	st.global.f32 	[%rd12+524308], %f272;
	st.global.f32 	[%rd12+24], %f279;
	st.global.f32 	[%rd12+524312], %f271;
	st.global.f32 	[%rd12+28], %f278;
	st.global.f32 	[%rd12+524316], %f270;
	ret;

}


// ===== COMPILED SASS (sm_100) =====

	.target	sm_100

	.elftype	@"ET_EXEC"


//--------------------- .note.nv.tkinfo           --------------------------
	.section	.note.nv.tkinfo,"",@"SHT_NOTE"
	.sectionflags	@"SHF_NOTE_NV_TKINFO"
	.tkinfo
        /*0018*/ 	.word	0x00000002
        /*0030*/ 	.string	""
        /*0030*/ 	.string	"ptxas"
        /*0030*/ 	.string	"Cuda compilation tools, release 13.0, V13.0.88"
        /*0030*/ 	.string	"Build cuda_13.0.r13.0/compiler.36424714_0"
        /*0030*/ 	.string	"-arch sm_100 -m 64 "



//--------------------- .note.nv.cuinfo           --------------------------
	.section	.note.nv.cuinfo,"",@"SHT_NOTE"
	.sectionflags	@"SHF_NOTE_NV_CUINFO"
        /*0018*/ 	.short	0x0002
        /*001a*/ 	.short	0x0064
        /*001c*/ 	.short	0x0082
	.zero		2


//--------------------- .nv.info                  --------------------------
	.section	.nv.info,"",@"SHT_CUDA_INFO"
	.align	4


	//----- nvinfo : EIATTR_REGCOUNT
	.align		4
        /*0000*/ 	.byte	0x04, 0x2f
        /*0002*/ 	.short	(.L_1 - .L_0)
	.align		4
.L_0:
        /*0004*/ 	.word	index@(mymatmul_kernel0)
        /*0008*/ 	.word	0x00000038


	//----- nvinfo : EIATTR_FRAME_SIZE
	.align		4
.L_1:
        /*000c*/ 	.byte	0x04, 0x11
        /*000e*/ 	.short	(.L_3 - .L_2)
	.align		4
.L_2:
        /*0010*/ 	.word	index@(mymatmul_kernel0)
        /*0014*/ 	.word	0x00000000


	//----- nvinfo : EIATTR_MIN_STACK_SIZE
	.align		4
.L_3:
        /*0018*/ 	.byte	0x04, 0x12
        /*001a*/ 	.short	(.L_5 - .L_4)
	.align		4
.L_4:
        /*001c*/ 	.word	index@(mymatmul_kernel0)
        /*0020*/ 	.word	0x00000000
.L_5:


//--------------------- .nv.compat                --------------------------
	.section	.nv.compat,"",@"SHT_CUDA_COMPAT_INFO"
	.align	4
        /*0000*/ 	.byte	0x02, 0x09, 0x00, 0x00, 0x02, 0x02, 0x01, 0x00, 0x02, 0x05, 0x05, 0x00, 0x03, 0x07, 0x01, 0x01
        /*0010*/ 	.byte	0x02, 0x03, 0x00, 0x00, 0x02, 0x06, 0x01, 0x00, 0x04, 0x0b, 0x08, 0x00, 0x09, 0x00, 0x00, 0x00
        /*0020*/ 	.byte	0x00, 0x00, 0x00, 0x00


//--------------------- .nv.info.mymatmul_kernel0 --------------------------
	.section	.nv.info.mymatmul_kernel0,"",@"SHT_CUDA_INFO"
	.sectionflags	@""
	.align	4


	//----- nvinfo : EIATTR_CUDA_API_VERSION
	.align		4
        /*0000*/ 	.byte	0x04, 0x37
        /*0002*/ 	.short	(.L_7 - .L_6)
.L_6:
        /*0004*/ 	.word	0x00000082


	//----- nvinfo : EIATTR_KPARAM_INFO
	.align		4
.L_7:
        /*0008*/ 	.byte	0x04, 0x17
        /*000a*/ 	.short	(.L_9 - .L_8)
.L_8:
        /*000c*/ 	.word	0x00000000
        /*0010*/ 	.short	0x0002
        /*0012*/ 	.short	0x0010
        /*0014*/ 	.byte	0x00, 0xf5, 0x21, 0x00


	//----- nvinfo : EIATTR_KPARAM_INFO
	.align		4
.L_9:
        /*0018*/ 	.byte	0x04, 0x17
        /*001a*/ 	.short	(.L_11 - .L_10)
.L_10:
        /*001c*/ 	.word	0x00000000
        /*0020*/ 	.short	0x0001
        /*0022*/ 	.short	0x0008
        /*0024*/ 	.byte	0x00, 0xf5, 0x21, 0x00


	//----- nvinfo : EIATTR_KPARAM_INFO
	.align		4
.L_11:
        /*0028*/ 	.byte	0x04, 0x17
        /*002a*/ 	.short	(.L_13 - .L_12)
.L_12:
        /*002c*/ 	.word	0x00000000
        /*0030*/ 	.short	0x0000
        /*0032*/ 	.short	0x0000
        /*0034*/ 	.byte	0x00, 0xf5, 0x21, 0x00


	//----- nvinfo : EIATTR_SPARSE_MMA_MASK
	.align		4
.L_13:
        /*0038*/ 	.byte	0x03, 0x50
        /*003a*/ 	.short	0x0000


	//----- nvinfo : EIATTR_MAXREG_COUNT
	.align		4
        /*003c*/ 	.byte	0x03, 0x1b
        /*003e*/ 	.short	0x00ff


	//----- nvinfo : EIATTR_NUM_BARRIERS
	.align		4
        /*0040*/ 	.byte	0x02, 0x4c
        /*0042*/ 	.byte	0x01
	.zero		1


	//----- nvinfo : EIATTR_MERCURY_ISA_VERSION
	.align		4
        /*0044*/ 	.byte	0x03, 0x5f
        /*0046*/ 	.short	0x0101


	//----- nvinfo : EIATTR_VRC_CTA_INIT_COUNT
	.align		4
        /*0048*/ 	.byte	0x02, 0x4a
	.zero		1
	.zero		1


	//----- nvinfo : EIATTR_EXIT_INSTR_OFFSETS
	.align		4
        /*004c*/ 	.byte	0x04, 0x1c
        /*004e*/ 	.short	(.L_15 - .L_14)


	//   ....[0]....
.L_14:
        /*0050*/ 	.word	0x00000fe0


	//----- nvinfo : EIATTR_MAX_THREADS
	.align		4
.L_15:
        /*0054*/ 	.byte	0x04, 0x05
        /*0056*/ 	.short	(.L_17 - .L_16)
.L_16:
        /*0058*/ 	.word	0x00000080
        /*005c*/ 	.word	0x00000001
        /*0060*/ 	.word	0x00000001


	//----- nvinfo : EIATTR_CBANK_PARAM_SIZE
	.align		4
.L_17:
        /*0064*/ 	.byte	0x03, 0x19
        /*0066*/ 	.short	0x0018


	//----- nvinfo : EIATTR_PARAM_CBANK
	.align		4
        /*0068*/ 	.byte	0x04, 0x0a
        /*006a*/ 	.short	(.L_19 - .L_18)
	.align		4
.L_18:
        /*006c*/ 	.word	index@(.nv.constant0.mymatmul_kernel0)
        /*0070*/ 	.short	0x0380
        /*0072*/ 	.short	0x0018


	//----- nvinfo : EIATTR_SW_WAR
	.align		4
.L_19:
        /*0074*/ 	.byte	0x04, 0x36
        /*0076*/ 	.short	(.L_21 - .L_20)
.L_20:
        /*0078*/ 	.word	0x00000008
.L_21:


//--------------------- .nv.callgraph             --------------------------
	.section	.nv.callgraph,"",@"SHT_CUDA_CALLGRAPH"
	.align	4
	.sectionentsize	8
	.align		4
        /*0000*/ 	.word	0x00000000
	.align		4
        /*0004*/ 	.word	0xffffffff
	.align		4
        /*0008*/ 	.word	0x00000000
	.align		4
        /*000c*/ 	.word	0xfffffffe
	.align		4
        /*0010*/ 	.word	0x00000000
	.align		4
        /*0014*/ 	.word	0xfffffffd
	.align		4
        /*0018*/ 	.word	0x00000000
	.align		4
        /*001c*/ 	.word	0xfffffffc


//--------------------- .text.mymatmul_kernel0    --------------------------
	.section	.text.mymatmul_kernel0,"ax",@progbits
	.align	128
        .global         mymatmul_kernel0
        .type           mymatmul_kernel0,@function
        .size           mymatmul_kernel0,(.L_x_3 - mymatmul_kernel0)
        .other          mymatmul_kernel0,@"STO_CUDA_ENTRY STV_DEFAULT"
mymatmul_kernel0:
.text.mymatmul_kernel0:
[----:B------:R-:W-:Y:S01]  /*0000*/  LDC R1, c[0x0][0x37c] ;  /* 0x0000df00ff017b82 */ /* 0x000fe20000000800 */
[----:B------:R-:W0:Y:S01]  /*0010*/  S2R R0, SR_CTAID.X ;  /* 0x0000000000007919 */ /* 0x000e220000002500 */
[----:B------:R-:W-:Y:S01]  /*0020*/  HFMA2 R21, -RZ, RZ, 0, 0 ;  /* 0x00000000ff157431 */ /* 0x000fe200000001ff */
[----:B------:R-:W-:Y:S01]  /*0030*/  CS2R R42, SRZ ;  /* 0x00000000002a7805 */ /* 0x000fe2000001ff00 */
[----:B------:R-:W-:Y:S01]  /*0040*/  HFMA2 R39, -RZ, RZ, 0, 0 ;  /* 0x00000000ff277431 */ /* 0x000fe200000001ff */
[----:B------:R-:W1:Y:S01]  /*0050*/  S2R R2, SR_TID.X ;  /* 0x0000000000027919 */ /* 0x000e620000002100 */
[----:B------:R-:W-:Y:S02]  /*0060*/  MOV R45, RZ ;  /* 0x000000ff002d7202 */ /* 0x000fe40000000f00 */
[----:B------:R-:W-:Y:S02]  /*0070*/  CS2R R36, SRZ ;  /* 0x0000000000247805 */ /* 0x000fe4000001ff00 */
[----:B------:R-:W-:-:S02]  /*0080*/  CS2R R24, SRZ ;  /* 0x0000000000187805 */ /* 0x000fc4000001ff00 */
[----:B------:R-:W-:Y:S02]  /*0090*/  MOV R47, RZ ;  /* 0x000000ff002f7202 */ /* 0x000fe40000000f00 */
[----:B------:R-:W-:Y:S02]  /*00a0*/  CS2R R34, SRZ ;  /* 0x0000000000227805 */ /* 0x000fe4000001ff00 */
[----:B------:R-:W-:Y:S02]  /*00b0*/  CS2R R40, SRZ ;  /* 0x0000000000287805 */ /* 0x000fe4000001ff00 */
[----:B------:R-:W-:Y:S01]  /*00c0*/  CS2R R26, SRZ ;  /* 0x00000000001a7805 */ /* 0x000fe2000001ff00 */
[----:B------:R-:W2:Y:S01]  /*00d0*/  LDCU.64 UR8, c[0x0][0x358] ;  /* 0x00006b00ff0877ac */ /* 0x000ea20008000a00 */
[C---:B0-----:R-:W-:Y:S02]  /*00e0*/  SHF.L.U32 R4, R0.reuse, 0x5, RZ ;  /* 0x0000000500047819 */ /* 0x041fe400000006ff */
[----:B------:R-:W-:-:S02]  /*00f0*/  SHF.L.U32 R3, R0, 0x9, RZ ;  /* 0x0000000900037819 */ /* 0x000fc400000006ff */
[----:B-1----:R-:W-:Y:S02]  /*0100*/  SHF.L.U32 R5, R2, 0x7, RZ ;  /* 0x0000000702057819 */ /* 0x002fe400000006ff */
[----:B------:R-:W-:Y:S02]  /*0110*/  LOP3.LUT R4, R4, 0xfe0, RZ, 0xc0, !PT ;  /* 0x00000fe004047812 */ /* 0x000fe400078ec0ff */
[--C-:B------:R-:W-:Y:S02]  /*0120*/  LOP3.LUT R5, R5, 0x301f, R2.reuse, 0xc8, !PT ;  /* 0x0000301f05057812 */ /* 0x100fe400078ec802 */
[----:B------:R-:W-:Y:S02]  /*0130*/  SHF.L.U32 R32, R2, 0x6, RZ ;  /* 0x0000000602207819 */ /* 0x000fe400000006ff */
[----:B------:R-:W-:Y:S02]  /*0140*/  LOP3.LUT R3, R3, 0x7fff000f, R2, 0xc8, !PT ;  /* 0x7fff000f03037812 */ /* 0x000fe400078ec802 */
[----:B------:R-:W-:-:S02]  /*0150*/  LOP3.LUT R6, R5, R4, RZ, 0xfc, !PT ;  /* 0x0000000405067212 */ /* 0x000fc400078efcff */
[C---:B------:R-:W-:Y:S02]  /*0160*/  SHF.L.U32 R5, R2.reuse, 0x2, RZ ;  /* 0x0000000202057819 */ /* 0x040fe400000006ff */
[----:B------:R-:W-:Y:S02]  /*0170*/  SHF.L.U32 R4, R2, 0x3, RZ ;  /* 0x0000000302047819 */ /* 0x000fe400000006ff */
[----:B------:R-:W-:Y:S01]  /*0180*/  LOP3.LUT R32, R3, 0x1c00, R32, 0xf8, !PT ;  /* 0x00001c0003207812 */ /* 0x000fe200078ef820 */
[----:B------:R-:W-:Y:S01]  /*0190*/  HFMA2 R3, -RZ, RZ, 0, 0 ;  /* 0x00000000ff037431 */ /* 0x000fe200000001ff */
[----:B------:R-:W-:Y:S02]  /*01a0*/  LOP3.LUT R5, R5, 0x1f0, RZ, 0xc0, !PT ;  /* 0x000001f005057812 */ /* 0x000fe400078ec0ff */
[----:B--2---:R-:W-:-:S07]  /*01b0*/  LOP3.LUT R4, R4, 0x18, RZ, 0xc0, !PT ;  /* 0x0000001804047812 */ /* 0x004fce00078ec0ff */
.L_x_1:
[----:B------:R-:W0:Y:S01]  /*01c0*/  LDC.64 R10, c[0x0][0x380] ;  /* 0x0000e000ff0a7b82 */ /* 0x000e220000000a00 */
[C---:B------:R-:W-:Y:S02]  /*01d0*/  LEA R7, R3.reuse, R32, 0x4 ;  /* 0x0000002003077211 */ /* 0x040fe400078e20ff */
[----:B------:R-:W-:-:S05]  /*01e0*/  LEA R19, R3, R6, 0x10 ;  /* 0x0000000603137211 */ /* 0x000fca00078e80ff */
[----:B------:R-:W1:Y:S01]  /*01f0*/  LDC.64 R8, c[0x0][0x388] ;  /* 0x0000e200ff087b82 */ /* 0x000e620000000a00 */
[----:B0-----:R-:W-:-:S05]  /*0200*/  IMAD.WIDE.U32 R10, R7, 0x4, R10 ;  /* 0x00000004070a7825 */ /* 0x001fca00078e000a */
[----:B------:R-:W2:Y:S01]  /*0210*/  LDG.E.CONSTANT R7, desc[UR8][R10.64] ;  /* 0x000000080a077981 */ /* 0x000ea2000c1e9900 */
[----:B-1----:R-:W-:-:S03]  /*0220*/  IMAD.WIDE.U32 R8, R19, 0x4, R8 ;  /* 0x0000000413087825 */ /* 0x002fc600078e0008 */
[----:B------:R-:W3:Y:S04]  /*0230*/  LDG.E.CONSTANT R13, desc[UR8][R10.64+0x8000] ;  /* 0x008000080a0d7981 */ /* 0x000ee8000c1e9900 */
[----:B------:R-:W4:Y:S04]  /*0240*/  LDG.E.CONSTANT R15, desc[UR8][R10.64+0x10000] ;  /* 0x010000080a0f7981 */ /* 0x000f28000c1e9900 */
[----:B------:R-:W5:Y:S04]  /*0250*/  LDG.E.CONSTANT R17, desc[UR8][R10.64+0x18000] ;  /* 0x018000080a117981 */ /* 0x000f68000c1e9900 */
[----:B------:R-:W5:Y:S04]  /*0260*/  LDG.E.CONSTANT R19, desc[UR8][R10.64+0x20000] ;  /* 0x020000080a137981 */ /* 0x000f68000c1e9900 */
[----:B------:R-:W5:Y:S04]  /*0270*/  LDG.E.CONSTANT R23, desc[UR8][R10.64+0x28000] ;  /* 0x028000080a177981 */ /* 0x000f68000c1e9900 */
[----:B------:R-:W5:Y:S04]  /*0280*/  LDG.E.CONSTANT R29, desc[UR8][R10.64+0x30000] ;  /* 0x030000080a1d7981 */ /* 0x000f68000c1e9900 */
[----:B------:R-:W5:Y:S04]  /*0290*/  LDG.E.CONSTANT R31, desc[UR8][R10.64+0x38000] ;  /* 0x038000080a1f7981 */ /* 0x000f68000c1e9900 */
[----:B------:R-:W5:Y:S04]  /*02a0*/  LDG.E.CONSTANT R14, desc[UR8][R8.64] ;  /* 0x00000008080e7981 */ /* 0x000f68000c1e9900 */
[----:B------:R-:W5:Y:S04]  /*02b0*/  LDG.E.CONSTANT R16, desc[UR8][R8.64+0x10000] ;  /* 0x0100000808107981 */ /* 0x000f68000c1e9900 */
[----:B------:R-:W5:Y:S04]  /*02c0*/  LDG.E.CONSTANT R18, desc[UR8][R8.64+0x20000] ;  /* 0x0200000808127981 */ /* 0x000f68000c1e9900 */
[----:B------:R0:W5:Y:S01]  /*02d0*/  LDG.E.CONSTANT R20, desc[UR8][R8.64+0x30000] ;  /* 0x0300000808147981 */ /* 0x000162000c1e9900 */
[----:B------:R-:W1:Y:S01]  /*02e0*/  S2UR UR5, SR_CgaCtaId ;  /* 0x00000000000579c3 */ /* 0x000e620000008800 */
[----:B------:R-:W-:Y:S01]  /*02f0*/  UMOV UR4, 0x400 ;  /* 0x0000040000047882 */ /* 0x000fe20000000000 */
[----:B------:R-:W-:Y:S01]  /*0300*/  IADD3 R3, PT, PT, R3, 0x1, RZ ;  /* 0x0000000103037810 */ /* 0x000fe20007ffe0ff */
[----:B------:R-:W-:-:S05]  /*0310*/  UPLOP3.LUT UP0, UPT, UPT, UPT, UPT, 0x80, 0x8 ;  /* 0x000000000008789c */ /* 0x000fca0003f0f070 */
[----:B------:R-:W-:Y:S01]  /*0320*/  BAR.SYNC.DEFER_BLOCKING 0x0 ;  /* 0x0000000000007b1d */ /* 0x000fe20000010000 */
[----:B------:R-:W-:Y:S01]  /*0330*/  ISETP.NE.AND P0, PT, R3, 0x40, PT ;  /* 0x000000400300780c */ /* 0x000fe20003f05270 */
[----:B-1----:R-:W-:Y:S02]  /*0340*/  ULEA UR6, UR5, UR4, 0x18 ;  /* 0x0000000405067291 */ /* 0x002fe4000f8ec0ff */
[----:B------:R-:W-:-:S04]  /*0350*/  UIADD3 UR4, UPT, UPT, UR4, 0x1000, URZ ;  /* 0x0000100004047890 */ /* 0x000fc8000fffe0ff */
[----:B------:R-:W-:Y:S01]  /*0360*/  ULEA UR4, UR5, UR4, 0x18 ;  /* 0x0000000405047291 */ /* 0x000fe2000f8ec0ff */
[----:B------:R-:W-:-:S05]  /*0370*/  LEA R12, R2, UR6, 0x2 ;  /* 0x00000006020c7c11 */ /* 0x000fca000f8e10ff */
[----:B0-----:R-:W-:Y:S01]  /*0380*/  LEA R9, R2, UR4, 0x2 ;  /* 0x0000000402097c11 */ /* 0x001fe2000f8e10ff */
[----:B--2---:R0:W-:Y:S04]  /*0390*/  STS [R12], R7 ;  /* 0x000000070c007388 */ /* 0x0041e80000000800 */
[----:B---3--:R1:W-:Y:S04]  /*03a0*/  STS [R12+0x200], R13 ;  /* 0x0002000d0c007388 */ /* 0x0083e80000000800 */
[----:B----4-:R1:W-:Y:S01]  /*03b0*/  STS [R12+0x400], R15 ;  /* 0x0004000f0c007388 */ /* 0x0103e20000000800 */
[----:B0-----:R-:W-:-:S03]  /*03c0*/  MOV R7, RZ ;  /* 0x000000ff00077202 */ /* 0x001fc60000000f00 */
[----:B-----5:R1:W-:Y:S04]  /*03d0*/  STS [R12+0x600], R17 ;  /* 0x000600110c007388 */ /* 0x0203e80000000800 */
[----:B------:R1:W-:Y:S04]  /*03e0*/  STS [R12+0x800], R19 ;  /* 0x000800130c007388 */ /* 0x0003e80000000800 */
[----:B------:R1:W-:Y:S04]  /*03f0*/  STS [R12+0xa00], R23 ;  /* 0x000a00170c007388 */ /* 0x0003e80000000800 */
[----:B------:R1:W-:Y:S04]  /*0400*/  STS [R12+0xc00], R29 ;  /* 0x000c001d0c007388 */ /* 0x0003e80000000800 */
[----:B------:R1:W-:Y:S04]  /*0410*/  STS [R12+0xe00], R31 ;  /* 0x000e001f0c007388 */ /* 0x0003e80000000800 */
[----:B------:R1:W-:Y:S04]  /*0420*/  STS [R9], R14 ;  /* 0x0000000e09007388 */ /* 0x0003e80000000800 */
[----:B------:R1:W-:Y:S04]  /*0430*/  STS [R9+0x200], R16 ;  /* 0x0002001009007388 */ /* 0x0003e80000000800 */
[----:B------:R1:W-:Y:S04]  /*0440*/  STS [R9+0x400], R18 ;  /* 0x0004001209007388 */ /* 0x0003e80000000800 */
[----:B------:R1:W-:Y:S01]  /*0450*/  STS [R9+0x600], R20 ;  /* 0x0006001409007388 */ /* 0x0003e20000000800 */
[----:B------:R-:W-:Y:S06]  /*0460*/  BAR.SYNC.DEFER_BLOCKING 0x0 ;  /* 0x0000000000007b1d */ /* 0x000fec0000010000 */
.L_x_0:
[C---:B------:R-:W-:Y:S01]  /*0470*/  LEA R33, R7.reuse, R5, 0x3 ;  /* 0x0000000507217211 */ /* 0x040fe200078e18ff */
[----:B------:R-:W-:Y:S01]  /*0480*/  UPLOP3.LUT UP1, UPT, UPT, UPT, UP0, 0x80, 0x8 ;  /* 0x000000000008789c */ /* 0x000fe20003f2f000 */
[----:B------:R-:W-:Y:S01]  /*0490*/  LEA R7, R7, R4, 0x8 ;  /* 0x0000000407077211 */ /* 0x000fe200078e40ff */
[----:B------:R-:W-:Y:S01]  /*04a0*/  UPLOP3.LUT UP0, UPT, UPT, UPT, UPT, 0x40, 0x4 ;  /* 0x000000000004789c */ /* 0x000fe20003f0e870 */
[----:B------:R-:W-:Y:S02]  /*04b0*/  LEA R33, R33, UR6, 0x2 ;  /* 0x0000000621217c11 */ /* 0x000fe4000f8e10ff */
[----:B------:R-:W-:-:S03]  /*04c0*/  LEA R7, R7, UR4, 0x2 ;  /* 0x0000000407077c11 */ /* 0x000fc6000f8e10ff */
[----:B-1----:R-:W-:Y:S04]  /*04d0*/  LDS.128 R8, [R33+0x800] ;  /* 0x0008000021087984 */ /* 0x002fe80000000c00 */
[----:B------:R-:W0:Y:S04]  /*04e0*/  LDS.128 R12, [R7] ;  /* 0x00000000070c7984 */ /* 0x000e280000000c00 */
[----:B------:R-:W1:Y:S04]  /*04f0*/  LDS.128 R28, [R33] ;  /* 0x00000000211c7984 */ /* 0x000e680000000c00 */
[----:B------:R-:W2:Y:S01]  /*0500*/  LDS.128 R16, [R7+0x10] ;  /* 0x0000100007107984 */ /* 0x000ea20000000c00 */
[C---:B0-----:R-:W-:Y:S01]  /*0510*/  FFMA R38, R8.reuse, R14, R21 ;  /* 0x0000000e08267223 */ /* 0x041fe20000000015 */
[----:B------:R-:W-:-:S02]  /*0520*/  FFMA R44, R8, R12, R47 ;  /* 0x0000000c082c7223 */ /* 0x000fc4000000002f */
[----:B------:R-:W0:Y:S01]  /*0530*/  LDS.128 R20, [R7+0x80] ;  /* 0x0000800007147984 */ /* 0x000e220000000c00 */
[-C--:B------:R-:W-:Y:S01]  /*0540*/  FFMA R36, R8, R13.reuse, R36 ;  /* 0x0000000d08247223 */ /* 0x080fe20000000024 */
[C---:B-1----:R-:W-:Y:S01]  /*0550*/  FFMA R39, R28.reuse, R12, R39 ;  /* 0x0000000c1c277223 */ /* 0x042fe20000000027 */
[C---:B------:R-:W-:Y:S01]  /*0560*/  FFMA R26, R28.reuse, R13, R26 ;  /* 0x0000000d1c1a7223 */ /* 0x040fe2000000001a */
[C---:B------:R-:W-:Y:S01]  /*0570*/  FFMA R35, R28.reuse, R14, R35 ;  /* 0x0000000e1c237223 */ /* 0x040fe20000000023 */
[-C--:B------:R-:W-:Y:S01]  /*0580*/  FFMA R24, R28, R15.reuse, R24 ;  /* 0x0000000f1c187223 */ /* 0x080fe20000000018 */
[C---:B------:R-:W-:Y:S01]  /*0590*/  FFMA R25, R8.reuse, R15, R25 ;  /* 0x0000000f08197223 */ /* 0x040fe20000000019 */
[C---:B--2---:R-:W-:Y:S01]  /*05a0*/  FFMA R37, R8.reuse, R16, R37 ;  /* 0x0000001008257223 */ /* 0x044fe20000000025 */
[----:B------:R-:W1:Y:S01]  /*05b0*/  LDS.128 R12, [R7+0x90] ;  /* 0x00009000070c7984 */ /* 0x000e620000000c00 */
[CC--:B------:R-:W-:Y:S01]  /*05c0*/  FFMA R42, R8.reuse, R17.reuse, R42 ;  /* 0x00000011082a7223 */ /* 0x0c0fe2000000002a */
[----:B------:R-:W-:Y:S01]  /*05d0*/  FFMA R45, R8, R18, R45 ;  /* 0x00000012082d7223 */ /* 0x000fe2000000002d */
[C---:B------:R-:W-:Y:S01]  /*05e0*/  FFMA R27, R28.reuse, R16, R27 ;  /* 0x000000101c1b7223 */ /* 0x040fe2000000001b */
[C---:B------:R-:W-:Y:S01]  /*05f0*/  FFMA R40, R28.reuse, R17, R40 ;  /* 0x000000111c287223 */ /* 0x040fe20000000028 */
[----:B------:R-:W-:Y:S01]  /*0600*/  FFMA R41, R28, R18, R41 ;  /* 0x000000121c297223 */ /* 0x000fe20000000029 */
[-C--:B------:R-:W-:Y:S01]  /*0610*/  FFMA R8, R8, R19.reuse, R43 ;  /* 0x0000001308087223 */ /* 0x080fe2000000002b */
[----:B------:R-:W-:-:S02]  /*0620*/  FFMA R28, R28, R19, R34 ;  /* 0x000000131c1c7223 */ /* 0x000fc40000000022 */
[----:B------:R-:W2:Y:S01]  /*0630*/  LDS.128 R16, [R7+0x100] ;  /* 0x0001000007107984 */ /* 0x000ea20000000c00 */
[C---:B0-----:R-:W-:Y:S01]  /*0640*/  FFMA R43, R20.reuse, R29, R39 ;  /* 0x0000001d142b7223 */ /* 0x041fe20000000027 */
[-C--:B------:R-:W-:Y:S01]  /*0650*/  FFMA R47, R9, R22.reuse, R38 ;  /* 0x00000016092f7223 */ /* 0x080fe20000000026 */
[----:B------:R-:W-:Y:S01]  /*0660*/  FFMA R44, R20, R9, R44 ;  /* 0x00000009142c7223 */ /* 0x000fe2000000002c */
[-C--:B------:R-:W-:Y:S01]  /*0670*/  FFMA R39, R29, R21.reuse, R26 ;  /* 0x000000151d277223 */ /* 0x080fe2000000001a */
[----:B------:R-:W-:Y:S01]  /*0680*/  FFMA R36, R9, R21, R36 ;  /* 0x0000001509247223 */ /* 0x000fe20000000024 */
[C---:B------:R-:W-:Y:S01]  /*0690*/  FFMA R35, R29.reuse, R22, R35 ;  /* 0x000000161d237223 */ /* 0x040fe20000000023 */
[-C--:B------:R-:W-:Y:S01]  /*06a0*/  FFMA R34, R29, R23.reuse, R24 ;  /* 0x000000171d227223 */ /* 0x080fe20000000018 */
[----:B------:R-:W-:Y:S01]  /*06b0*/  FFMA R38, R9, R23, R25 ;  /* 0x0000001709267223 */ /* 0x000fe20000000019 */
[C---:B-1----:R-:W-:Y:S01]  /*06c0*/  FFMA R46, R12.reuse, R29, R27 ;  /* 0x0000001d0c2e7223 */ /* 0x042fe2000000001b */
[----:B------:R-:W0:Y:S01]  /*06d0*/  LDS.128 R20, [R7+0x110] ;  /* 0x0001100007147984 */ /* 0x000e220000000c00 */
[----:B------:R-:W-:Y:S01]  /*06e0*/  FFMA R37, R12, R9, R37 ;  /* 0x000000090c257223 */ /* 0x000fe20000000025 */
[-C--:B------:R-:W-:Y:S01]  /*06f0*/  FFMA R49, R29, R13.reuse, R40 ;  /* 0x0000000d1d317223 */ /* 0x080fe20000000028 */
[----:B------:R-:W-:Y:S01]  /*0700*/  FFMA R51, R9, R13, R42 ;  /* 0x0000000d09337223 */ /* 0x000fe2000000002a */
[-C--:B------:R-:W-:Y:S01]  /*0710*/  FFMA R41, R29, R14.reuse, R41 ;  /* 0x0000000e1d297223 */ /* 0x080fe20000000029 */
[----:B------:R-:W-:Y:S01]  /*0720*/  FFMA R45, R9, R14, R45 ;  /* 0x0000000e092d7223 */ /* 0x000fe2000000002d */
[-C--:B------:R-:W-:Y:S01]  /*0730*/  FFMA R28, R29, R15.reuse, R28 ;  /* 0x0000000f1d1c7223 */ /* 0x080fe2000000001c */
[----:B------:R-:W-:Y:S01]  /*0740*/  FFMA R8, R9, R15, R8 ;  /* 0x0000000f09087223 */ /* 0x000fe20000000008 */
[----:B------:R-:W1:Y:S01]  /*0750*/  LDS.128 R24, [R7+0x180] ;  /* 0x0001800007187984 */ /* 0x000e620000000c00 */
[-C--:B--2---:R-:W-:Y:S01]  /*0760*/  FFMA R35, R30, R18.reuse, R35 ;  /* 0x000000121e237223 */ /* 0x084fe20000000023 */
[----:B------:R-:W-:Y:S01]  /*0770*/  FFMA R47, R10, R18, R47 ;  /* 0x000000120a2f7223 */ /* 0x000fe2000000002f */
[C---:B------:R-:W-:Y:S01]  /*0780*/  FFMA R43, R16.reuse, R30, R43 ;  /* 0x0000001e102b7223 */ /* 0x040fe2000000002b */
[----:B------:R-:W2:Y:S01]  /*0790*/  LDS.128 R12, [R7+0x190] ;  /* 0x00019000070c7984 */ /* 0x000ea20000000c00 */
[----:B------:R-:W-:Y:S01]  /*07a0*/  FFMA R44, R16, R10, R44 ;  /* 0x0000000a102c7223 */ /* 0x000fe2000000002c */
[C---:B------:R-:W-:Y:S01]  /*07b0*/  FFMA R18, R30.reuse, R19, R34 ;  /* 0x000000131e127223 */ /* 0x040fe20000000022 */
[-C--:B------:R-:W-:Y:S01]  /*07c0*/  FFMA R16, R30, R17.reuse, R39 ;  /* 0x000000111e107223 */ /* 0x080fe20000000027 */
[C---:B------:R-:W-:Y:S01]  /*07d0*/  FFMA R36, R10.reuse, R17, R36 ;  /* 0x000000110a247223 */ /* 0x040fe20000000024 */
[----:B------:R-:W-:Y:S01]  /*07e0*/  FFMA R40, R10, R19, R38 ;  /* 0x000000130a287223 */ /* 0x000fe20000000026 */
[C---:B0-----:R-:W-:Y:S01]  /*07f0*/  FFMA R9, R20.reuse, R30, R46 ;  /* 0x0000001e14097223 */ /* 0x041fe2000000002e */
[----:B------:R-:W-:Y:S01]  /*0800*/  FFMA R20, R20, R10, R37 ;  /* 0x0000000a14147223 */ /* 0x000fe20000000025 */
[C---:B------:R-:W-:Y:S01]  /*0810*/  FFMA R28, R30.reuse, R23, R28 ;  /* 0x000000171e1c7223 */ /* 0x040fe2000000001c */
[CC--:B------:R-:W-:Y:S01]  /*0820*/  FFMA R34, R30.reuse, R21.reuse, R49 ;  /* 0x000000151e227223 */ /* 0x0c0fe20000000031 */
[-C--:B------:R-:W-:Y:S01]  /*0830*/  FFMA R41, R30, R22.reuse, R41 ;  /* 0x000000161e297223 */ /* 0x080fe20000000029 */
[C---:B------:R-:W-:Y:S01]  /*0840*/  FFMA R38, R10.reuse, R21, R51 ;  /* 0x000000150a267223 */ /* 0x040fe20000000033 */
[C---:B------:R-:W-:Y:S01]  /*0850*/  FFMA R45, R10.reuse, R22, R45 ;  /* 0x000000160a2d7223 */ /* 0x040fe2000000002d */
[----:B------:R-:W-:Y:S01]  /*0860*/  FFMA R8, R10, R23, R8 ;  /* 0x000000170a087223 */ /* 0x000fe20000000008 */
[C---:B-1----:R-:W-:Y:S01]  /*0870*/  FFMA R37, R24.reuse, R11, R44 ;  /* 0x0000000b18257223 */ /* 0x042fe2000000002c */
[----:B------:R-:W-:Y:S01]  /*0880*/  FFMA R43, R24, R31, R43 ;  /* 0x0000001f182b7223 */ /* 0x000fe2000000002b */
[-C--:B------:R-:W-:Y:S01]  /*0890*/  FFMA R10, R31, R25.reuse, R16 ;  /* 0x000000191f0a7223 */ /* 0x080fe20000000010 */
[----:B------:R-:W-:Y:S01]  /*08a0*/  FFMA R36, R11, R25, R36 ;  /* 0x000000190b247223 */ /* 0x000fe20000000024 */
[-C--:B------:R-:W-:Y:S01]  /*08b0*/  FFMA R35, R31, R26.reuse, R35 ;  /* 0x0000001a1f237223 */ /* 0x080fe20000000023 */
[----:B------:R-:W-:Y:S01]  /*08c0*/  FFMA R47, R11, R26, R47 ;  /* 0x0000001a0b2f7223 */ /* 0x000fe2000000002f */
[-C--:B------:R-:W-:Y:S01]  /*08d0*/  FFMA R42, R31, R27.reuse, R18 ;  /* 0x0000001b1f2a7223 */ /* 0x080fe20000000012 */
[----:B------:R-:W-:Y:S01]  /*08e0*/  FFMA R40, R11, R27, R40 ;  /* 0x0000001b0b287223 */ /* 0x000fe20000000028 */
[C---:B--2---:R-:W-:Y:S01]  /*08f0*/  FFMA R9, R12.reuse, R31, R9 ;  /* 0x0000001f0c097223 */ /* 0x044fe20000000009 */
[----:B------:R-:W-:Y:S01]  /*0900*/  FFMA R39, R12, R11, R20 ;  /* 0x0000000b0c277223 */ /* 0x000fe20000000014 */
[C---:B------:R-:W-:Y:S01]  /*0910*/  FFMA R34, R31.reuse, R13, R34 ;  /* 0x0000000d1f227223 */ /* 0x040fe20000000022 */
[CC--:B------:R-:W-:Y:S01]  /*0920*/  FFMA R41, R31.reuse, R14.reuse, R41 ;  /* 0x0000000e1f297223 */ /* 0x0c0fe20000000029 */
[----:B------:R-:W-:Y:S01]  /*0930*/  FFMA R44, R31, R15, R28 ;  /* 0x0000000f1f2c7223 */ /* 0x000fe2000000001c */
[----:B------:R-:W-:Y:S01]  /*0940*/  LDS.128 R20, [R33+0x10] ;  /* 0x0000100021147984 */ /* 0x000fe20000000c00 */
[C---:B------:R-:W-:Y:S01]  /*0950*/  FFMA R38, R11.reuse, R13, R38 ;  /* 0x0000000d0b267223 */ /* 0x040fe20000000026 */
[C---:B------:R-:W-:Y:S01]  /*0960*/  FFMA R45, R11.reuse, R14, R45 ;  /* 0x0000000e0b2d7223 */ /* 0x040fe2000000002d */
[----:B------:R-:W-:Y:S01]  /*0970*/  FFMA R48, R11, R15, R8 ;  /* 0x0000000f0b307223 */ /* 0x000fe20000000008 */
[----:B------:R-:W0:Y:S04]  /*0980*/  LDS.128 R24, [R7+0x200] ;  /* 0x0002000007187984 */ /* 0x000e280000000c00 */
[----:B------:R-:W1:Y:S04]  /*0990*/  LDS.128 R28, [R7+0x210] ;  /* 0x00021000071c7984 */ /* 0x000e680000000c00 */
[----:B------:R1:W2:Y:S04]  /*09a0*/  LDS.128 R16, [R33+0x810] ;  /* 0x0008100021107984 */ /* 0x0002a80000000c00 */
[----:B------:R-:W3:Y:S01]  /*09b0*/  LDS.128 R12, [R7+0x280] ;  /* 0x00028000070c7984 */ /* 0x000ee20000000c00 */
[C---:B0-----:R-:W-:Y:S01]  /*09c0*/  FFMA R50, R20.reuse, R25, R10 ;  /* 0x0000001914327223 */ /* 0x041fe2000000000a */
[C---:B------:R-:W-:Y:S01]  /*09d0*/  FFMA R43, R20.reuse, R24, R43 ;  /* 0x00000018142b7223 */ /* 0x040fe2000000002b */
[C---:B------:R-:W-:Y:S01]  /*09e0*/  FFMA R35, R20.reuse, R26, R35 ;  /* 0x0000001a14237223 */ /* 0x040fe20000000023 */
[C---:B------:R-:W-:Y:S01]  /*09f0*/  FFMA R42, R20.reuse, R27, R42 ;  /* 0x0000001b142a7223 */ /* 0x040fe2000000002a */
[C---:B-1----:R-:W-:Y:S01]  /*0a00*/  FFMA R33, R20.reuse, R28, R9 ;  /* 0x0000001c14217223 */ /* 0x042fe20000000009 */
[C---:B------:R-:W-:Y:S01]  /*0a10*/  FFMA R34, R20.reuse, R29, R34 ;  /* 0x0000001d14227223 */ /* 0x040fe20000000022 */
[----:B------:R-:W0:Y:S01]  /*0a20*/  LDS.128 R8, [R7+0x290] ;  /* 0x0002900007087984 */ /* 0x000e220000000c00 */
[----:B------:R-:W-:Y:S01]  /*0a30*/  FFMA R41, R20, R30, R41 ;  /* 0x0000001e14297223 */ /* 0x000fe20000000029 */
[C---:B--2---:R-:W-:Y:S01]  /*0a40*/  FFMA R46, R16.reuse, R24, R37 ;  /* 0x00000018102e7223 */ /* 0x044fe20000000025 */
[C---:B------:R-:W-:Y:S01]  /*0a50*/  FFMA R36, R16.reuse, R25, R36 ;  /* 0x0000001910247223 */ /* 0x040fe20000000024 */
[C---:B------:R-:W-:Y:S01]  /*0a60*/  FFMA R47, R16.reuse, R26, R47 ;  /* 0x0000001a102f7223 */ /* 0x040fe2000000002f */
[C---:B------:R-:W-:Y:S01]  /*0a70*/  FFMA R40, R16.reuse, R27, R40 ;  /* 0x0000001b10287223 */ /* 0x040fe20000000028 */
[C---:B------:R-:W-:Y:S01]  /*0a80*/  FFMA R28, R16.reuse, R28, R39 ;  /* 0x0000001c101c7223 */ /* 0x040fe20000000027 */
[----:B------:R-:W1:Y:S01]  /*0a90*/  LDS.128 R24, [R7+0x300] ;  /* 0x0003000007187984 */ /* 0x000e620000000c00 */
[C---:B------:R-:W-:Y:S01]  /*0aa0*/  FFMA R38, R16.reuse, R29, R38 ;  /* 0x0000001d10267223 */ /* 0x040fe20000000026 */
[----:B------:R-:W-:Y:S01]  /*0ab0*/  FFMA R45, R16, R30, R45 ;  /* 0x0000001e102d7223 */ /* 0x000fe2000000002d */
[-C--:B------:R-:W-:Y:S01]  /*0ac0*/  FFMA R44, R20, R31.reuse, R44 ;  /* 0x0000001f142c7223 */ /* 0x080fe2000000002c */
[----:B------:R-:W-:Y:S01]  /*0ad0*/  FFMA R48, R16, R31, R48 ;  /* 0x0000001f10307223 */ /* 0x000fe20000000030 */
[C---:B---3--:R-:W-:Y:S01]  /*0ae0*/  FFMA R43, R12.reuse, R21, R43 ;  /* 0x000000150c2b7223 */ /* 0x048fe2000000002b */
[----:B------:R-:W-:Y:S01]  /*0af0*/  FFMA R29, R12, R17, R46 ;  /* 0x000000110c1d7223 */ /* 0x000fe2000000002e */
[-C--:B------:R-:W-:Y:S01]  /*0b00*/  FFMA R37, R21, R13.reuse, R50 ;  /* 0x0000000d15257223 */ /* 0x080fe20000000032 */
[----:B------:R-:W-:Y:S01]  /*0b10*/  FFMA R39, R17, R13, R36 ;  /* 0x0000000d11277223 */ /* 0x000fe20000000024 */
[-C--:B------:R-:W-:Y:S01]  /*0b20*/  FFMA R35, R21, R14.reuse, R35 ;  /* 0x0000000e15237223 */ /* 0x080fe20000000023 */
[----:B------:R-:W-:Y:S01]  /*0b30*/  FFMA R47, R17, R14, R47 ;  /* 0x0000000e112f7223 */ /* 0x000fe2000000002f */
[-C--:B------:R-:W-:Y:S01]  /*0b40*/  FFMA R42, R21, R15.reuse, R42 ;  /* 0x0000000f152a7223 */ /* 0x080fe2000000002a */
[----:B------:R-:W-:-:S02]  /*0b50*/  FFMA R40, R17, R15, R40 ;  /* 0x0000000f11287223 */ /* 0x000fc40000000028 */
[----:B------:R-:W2:Y:S01]  /*0b60*/  LDS.128 R12, [R7+0x310] ;  /* 0x00031000070c7984 */ /* 0x000ea20000000c00 */
[C---:B0-----:R-:W-:Y:S01]  /*0b70*/  FFMA R33, R8.reuse, R21, R33 ;  /* 0x0000001508217223 */ /* 0x041fe20000000021 */
[----:B------:R-:W-:Y:S01]  /*0b80*/  FFMA R49, R8, R17, R28 ;  /* 0x0000001108317223 */ /* 0x000fe2000000001c */
[-C--:B------:R-:W-:Y:S01]  /*0b90*/  FFMA R51, R21, R9.reuse, R34 ;  /* 0x0000000915337223 */ /* 0x080fe20000000022 */
[----:B------:R-:W-:Y:S01]  /*0ba0*/  FFMA R53, R17, R9, R38 ;  /* 0x0000000911357223 */ /* 0x000fe20000000026 */
[-C--:B------:R-:W-:Y:S01]  /*0bb0*/  FFMA R41, R21, R10.reuse, R41 ;  /* 0x0000000a15297223 */ /* 0x080fe20000000029 */
[----:B------:R-:W-:Y:S01]  /*0bc0*/  FFMA R45, R17, R10, R45 ;  /* 0x0000000a112d7223 */ /* 0x000fe2000000002d */
[-C--:B------:R-:W-:Y:S01]  /*0bd0*/  FFMA R44, R21, R11.reuse, R44 ;  /* 0x0000000b152c7223 */ /* 0x080fe2000000002c */
[----:B------:R-:W-:Y:S01]  /*0be0*/  FFMA R48, R17, R11, R48 ;  /* 0x0000000b11307223 */ /* 0x000fe20000000030 */
[C---:B-1----:R-:W-:Y:S01]  /*0bf0*/  FFMA R43, R24.reuse, R22, R43 ;  /* 0x00000016182b7223 */ /* 0x042fe2000000002b */
[----:B------:R-:W0:Y:S01]  /*0c00*/  LDS.128 R8, [R7+0x380] ;  /* 0x0003800007087984 */ /* 0x000e220000000c00 */
[----:B------:R-:W-:Y:S01]  /*0c10*/  FFMA R24, R24, R18, R29 ;  /* 0x0000001218187223 */ /* 0x000fe2000000001d */
[-C--:B------:R-:W-:Y:S01]  /*0c20*/  FFMA R42, R22, R27.reuse, R42 ;  /* 0x0000001b162a7223 */ /* 0x080fe2000000002a */
[----:B------:R-:W-:Y:S01]  /*0c30*/  FFMA R40, R18, R27, R40 ;  /* 0x0000001b12287223 */ /* 0x000fe20000000028 */
[----:B------:R1:W3:Y:S01]  /*0c40*/  LDS.128 R28, [R7+0x390] ;  /* 0x00039000071c7984 */ /* 0x0002e20000000c00 */
[-C--:B------:R-:W-:Y:S01]  /*0c50*/  FFMA R16, R22, R25.reuse, R37 ;  /* 0x0000001916107223 */ /* 0x080fe20000000025 */
[----:B------:R-:W-:Y:S01]  /*0c60*/  FFMA R36, R18, R25, R39 ;  /* 0x0000001912247223 */ /* 0x000fe20000000027 */
[-C--:B------:R-:W-:Y:S01]  /*0c70*/  FFMA R35, R22, R26.reuse, R35 ;  /* 0x0000001a16237223 */ /* 0x080fe20000000023 */
[----:B------:R-:W-:Y:S01]  /*0c80*/  FFMA R21, R18, R26, R47 ;  /* 0x0000001a12157223 */ /* 0x000fe2000000002f */
[C---:B--2---:R-:W-:Y:S01]  /*0c90*/  FFMA R33, R12.reuse, R22, R33 ;  /* 0x000000160c217223 */ /* 0x044fe20000000021 */
[----:B------:R-:W-:Y:S01]  /*0ca0*/  FFMA R20, R12, R18, R49 ;  /* 0x000000120c147223 */ /* 0x000fe20000000031 */
[-C--:B------:R-:W-:Y:S01]  /*0cb0*/  FFMA R34, R18, R13.reuse, R53 ;  /* 0x0000000d12227223 */ /* 0x080fe20000000035 */
[C---:B------:R-:W-:Y:S01]  /*0cc0*/  FFMA R12, R22.reuse, R13, R51 ;  /* 0x0000000d160c7223 */ /* 0x040fe20000000033 */
[-C--:B------:R-:W-:Y:S01]  /*0cd0*/  FFMA R41, R22, R14.reuse, R41 ;  /* 0x0000000e16297223 */ /* 0x080fe20000000029 */
[----:B------:R-:W-:Y:S01]  /*0ce0*/  FFMA R45, R18, R14, R45 ;  /* 0x0000000e122d7223 */ /* 0x000fe2000000002d */
[-C--:B------:R-:W-:Y:S01]  /*0cf0*/  FFMA R44, R22, R15.reuse, R44 ;  /* 0x0000000f162c7223 */ /* 0x080fe2000000002c */
[----:B------:R-:W-:Y:S01]  /*0d00*/  FFMA R48, R18, R15, R48 ;  /* 0x0000000f12307223 */ /* 0x000fe20000000030 */
[----:B-1----:R-:W-:-:S02]  /*0d10*/  HFMA2 R7, -RZ, RZ, 0, 5.9604644775390625e-08 ;  /* 0x00000001ff077431 */ /* 0x002fc400000001ff */
[C---:B0-----:R-:W-:Y:S01]  /*0d20*/  FFMA R47, R8.reuse, R19, R24 ;  /* 0x00000013082f7223 */ /* 0x041fe20000000018 */
[----:B------:R-:W-:Y:S01]  /*0d30*/  FFMA R24, R23, R11, R42 ;  /* 0x0000000b17187223 */ /* 0x000fe2000000002a */
[----:B------:R-:W-:Y:S01]  /*0d40*/  FFMA R39, R8, R23, R43 ;  /* 0x0000001708277223 */ /* 0x000fe2000000002b */
[C---:B------:R-:W-:Y:S01]  /*0d50*/  FFMA R25, R19.reuse, R11, R40 ;  /* 0x0000000b13197223 */ /* 0x040fe20000000028 */
[----:B---3--:R-:W-:Y:S01]  /*0d60*/  FFMA R42, R19, R29, R34 ;  /* 0x0000001d132a7223 */ /* 0x008fe20000000022 */
[-C--:B------:R-:W-:Y:S01]  /*0d70*/  FFMA R26, R23, R9.reuse, R16 ;  /* 0x00000009171a7223 */ /* 0x080fe20000000010 */
[----:B------:R-:W-:Y:S01]  /*0d80*/  FFMA R36, R19, R9, R36 ;  /* 0x0000000913247223 */ /* 0x000fe20000000024 */
[-C--:B------:R-:W-:Y:S01]  /*0d90*/  FFMA R35, R23, R10.reuse, R35 ;  /* 0x0000000a17237223 */ /* 0x080fe20000000023 */
[----:B------:R-:W-:Y:S01]  /*0da0*/  FFMA R21, R19, R10, R21 ;  /* 0x0000000a13157223 */ /* 0x000fe20000000015 */
[C---:B------:R-:W-:Y:S01]  /*0db0*/  FFMA R27, R28.reuse, R23, R33 ;  /* 0x000000171c1b7223 */ /* 0x040fe20000000021 */
[----:B------:R-:W-:Y:S01]  /*0dc0*/  FFMA R37, R28, R19, R20 ;  /* 0x000000131c257223 */ /* 0x000fe20000000014 */
[C---:B------:R-:W-:Y:S01]  /*0dd0*/  FFMA R40, R23.reuse, R29, R12 ;  /* 0x0000001d17287223 */ /* 0x040fe2000000000c */
[-C--:B------:R-:W-:Y:S01]  /*0de0*/  FFMA R41, R23, R30.reuse, R41 ;  /* 0x0000001e17297223 */ /* 0x080fe20000000029 */
[----:B------:R-:W-:Y:S01]  /*0df0*/  FFMA R45, R19, R30, R45 ;  /* 0x0000001e132d7223 */ /* 0x000fe2000000002d */
[-C--:B------:R-:W-:Y:S01]  /*0e00*/  FFMA R34, R23, R31.reuse, R44 ;  /* 0x0000001f17227223 */ /* 0x080fe2000000002c */
[----:B------:R-:W-:Y:S01]  /*0e10*/  FFMA R43, R19, R31, R48 ;  /* 0x0000001f132b7223 */ /* 0x000fe20000000030 */
[----:B------:R-:W-:Y:S06]  /*0e20*/  BRA.U UP1, `(.L_x_0) ;  /* 0xfffffff501907547 */ /* 0x000fec000b83ffff */
[----:B------:R-:W-:Y:S05]  /*0e30*/  @P0 BRA `(.L_x_1) ;  /* 0xfffffff000e00947 */ /* 0x000fea000383ffff */
[----:B------:R-:W0:Y:S01]  /*0e40*/  LDC.64 R6, c[0x0][0x390] ;  /* 0x0000e400ff067b82 */ /* 0x000e220000000a00 */
[----:B------:R-:W-:Y:S02]  /*0e50*/  SHF.L.U32 R3, R0, 0xb, RZ ;  /* 0x0000000b00037819 */ /* 0x000fe400000006ff */
[----:B------:R-:W-:Y:S02]  /*0e60*/  SHF.L.U32 R2, R2, 0xa, RZ ;  /* 0x0000000a02027819 */ /* 0x000fe400000006ff */
[----:B------:R-:W-:Y:S02]  /*0e70*/  SHF.L.U32 R0, R0, 0x5, RZ ;  /* 0x0000000500007819 */ /* 0x000fe400000006ff */
[----:B------:R-:W-:Y:S02]  /*0e80*/  LOP3.LUT R3, R3, 0x7ffc0000, RZ, 0xc0, !PT ;  /* 0x7ffc000003037812 */ /* 0x000fe400078ec0ff */
[----:B------:R-:W-:Y:S02]  /*0e90*/  LOP3.LUT R5, R0, 0xfe0, RZ, 0xc0, !PT ;  /* 0x00000fe000057812 */ /* 0x000fe400078ec0ff */
[----:B------:R-:W-:-:S04]  /*0ea0*/  LOP3.LUT R2, R3, 0x1f000, R2, 0xf8, !PT ;  /* 0x0001f00003027812 */ /* 0x000fc800078ef802 */
[----:B------:R-:W-:-:S04]  /*0eb0*/  LOP3.LUT R3, R2, R5, RZ, 0xfc, !PT ;  /* 0x0000000502037212 */ /* 0x000fc800078efcff */
[----:B------:R-:W-:-:S05]  /*0ec0*/  IADD3 R3, PT, PT, R4, R3, RZ ;  /* 0x0000000304037210 */ /* 0x000fca0007ffe0ff */
[----:B0-----:R-:W-:-:S05]  /*0ed0*/  IMAD.WIDE.U32 R6, R3, 0x4, R6 ;  /* 0x0000000403067825 */ /* 0x001fca00078e0006 */
[----:B------:R-:W-:Y:S04]  /*0ee0*/  STG.E desc[UR8][R6.64], R39 ;  /* 0x0000002706007986 */ /* 0x000fe8000c101908 */
        /* <DEDUP_REMOVED lines=14> */
[----:B------:R-:W-:Y:S01]  /*0fd0*/  STG.E desc[UR8][R6.64+0x8001c], R43 ;  /* 0x08001c2b06007986 */ /* 0x000fe2000c101908 */
[----:B------:R-:W-:Y:S05]  /*0fe0*/  EXIT ;  /* 0x000000000000794d */ /* 0x000fea0003800000 */
.L_x_2:
[----:B------:R-:W-:-:S00]  /*0ff0*/  BRA `(.L_x_2) ;  /* 0xfffffffc00fc7947 */ /* 0x000fc0000383ffff */
[----:B------:R-:W-:-:S00]  /*1000*/  NOP ;  /* 0x0000000000007918 */ /* 0x000fc00000000000 */
[----:B------:R-:W-:-:S00]  /*1010*/  NOP ;  /* 0x0000000000007918 */ /* 0x000fc00000000000 */
[----:B------:R-:W-:-:S00]  /*1020*/  NOP ;  /* 0x0000000000007918 */ /* 0x000fc00000000000 */
[----:B------:R-:W-:-:S00]  /*1030*/  NOP ;  /* 0x0000000000007918 */ /* 0x000fc00000000000 */
[----:B------:R-:W-:-:S00]  /*1040*/  NOP ;  /* 0x0000000000007918 */ /* 0x000fc00000000000 */
[----:B------:R-:W-:-:S00]  /*1050*/  NOP ;  /* 0x0000000000007918 */ /* 0x000fc00000000000 */
[----:B------:R-:W-:-:S00]  /*1060*/  NOP ;  /* 0x0000000000007918 */ /* 0x000fc00000000000 */
[----:B------:R-:W-:-:S00]  /*1070*/  NOP ;  /* 0x0000000000007918 */ /* 0x000fc00000000000 */
.L_x_3:


//--------------------- .nv.shared.mymatmul_kernel0 --------------------------
	.section	.nv.shared.mymatmul_kernel0,"aw",@nobits
	.sectionflags	@""
	.align	4
.nv.shared.mymatmul_kernel0:
	.zero		7168


//--------------------- .nv.shared.reserved.0     --------------------------
	.section	.nv.shared.reserved.0,"aw",@nobits
	.weak		__nv_reservedSMEM_offset_0_alias
	.size		__nv_reservedSMEM_offset_0_alias, 0, 64
	.other		__nv_reservedSMEM_offset_0_alias,@"STO_CUDA_RESERVED_SHARED STV_DEFAULT"
__nv_reservedSMEM_offset_0_alias:
	.zero		0
	.zero		64


//--------------------- .nv.constant0.mymatmul_kernel0 --------------------------
	.section	.nv.constant0.mymatmul_kernel0,"a",@progbits
	.sectionflags	@""
	.align	4
.nv.constant0.mymatmul_kernel0:
	.zero		920


//--------------------- SYMBOLS --------------------------

	.type		.nv.reservedSmem.offset0,@object
	.size		.nv.reservedSmem.offset0,0x4
	.type		.nv.reservedSmem.cap,@object
	.size		.nv.reservedSmem.cap,0x4
